//
// Generated by NVIDIA NVVM Compiler
//
// Compiler Build ID: CL-36424714
// Cuda compilation tools, release 13.0, V13.0.88
// Based on NVVM 20.0.0
//

.version 9.0
.target sm_100
.address_size 64

	// .globl	_Z4demoPi

.visible .entry _Z4demoPi(
	.param .u64 .ptr .align 1 _Z4demoPi_param_0
)
{
	.reg .b32 	%r<7>;
	.reg .b64 	%rd<5>;

	ld.param.u64 	%rd1, [_Z4demoPi_param_0];
	cvta.to.global.u64 	%rd2, %rd1;
	mov.u32 	%r1, %tid.x;
	mov.u32 	%r2, %ctaid.x;
	mov.u32 	%r3, %ntid.x;
	mad.lo.s32 	%r4, %r2, %r3, %r1;
	mul.wide.s32 	%rd3, %r4, 4;
	add.s64 	%rd4, %rd2, %rd3;
	ld.global.u32 	%r5, [%rd4];
	add.s32 	%r6, %r5, %r4;
	st.global.u32 	[%rd4], %r6;
	ret;

}


// ===== COMPILED SASS (sm_100) =====

	.target	sm_100

	.elftype	@"ET_EXEC"


//--------------------- .note.nv.tkinfo           --------------------------
	.section	.note.nv.tkinfo,"",@"SHT_NOTE"
	.sectionflags	@"SHF_NOTE_NV_TKINFO"
	.tkinfo
        /*0018*/ 	.word	0x00000002
        /*0030*/ 	.string	""
        /*0030*/ 	.string	"ptxas"
        /*0030*/ 	.string	"Cuda compilation tools, release 13.0, V13.0.88"
        /*0030*/ 	.string	"Build cuda_13.0.r13.0/compiler.36424714_0"
        /*0030*/ 	.string	"-arch sm_100 -m 64 "



//--------------------- .note.nv.cuinfo           --------------------------
	.section	.note.nv.cuinfo,"",@"SHT_NOTE"
	.sectionflags	@"SHF_NOTE_NV_CUINFO"
        /*0018*/ 	.short	0x0002
        /*001a*/ 	.short	0x0064
        /*001c*/ 	.short	0x0082
	.zero		2


//--------------------- .nv.info                  --------------------------
	.section	.nv.info,"",@"SHT_CUDA_INFO"
	.align	4


	//----- nvinfo : EIATTR_REGCOUNT
	.align		4
        /*0000*/ 	.byte	0x04, 0x2f
        /*0002*/ 	.short	(.L_1 - .L_0)
	.align		4
.L_0:
        /*0004*/ 	.word	index@(_Z4demoPi)
        /*0008*/ 	.word	0x00000008


	//----- nvinfo : EIATTR_FRAME_SIZE
	.align		4
.L_1:
        /*000c*/ 	.byte	0x04, 0x11
        /*000e*/ 	.short	(.L_3 - .L_2)
	.align		4
.L_2:
        /*0010*/ 	.word	index@(_Z4demoPi)
        /*0014*/ 	.word	0x00000000


	//----- nvinfo : EIATTR_MIN_STACK_SIZE
	.align		4
.L_3:
        /*0018*/ 	.byte	0x04, 0x12
        /*001a*/ 	.short	(.L_5 - .L_4)
	.align		4
.L_4:
        /*001c*/ 	.word	index@(_Z4demoPi)
        /*0020*/ 	.word	0x00000000
.L_5:


//--------------------- .nv.compat                --------------------------
	.section	.nv.compat,"",@"SHT_CUDA_COMPAT_INFO"
	.align	4
        /*0000*/ 	.byte	0x02, 0x09, 0x00, 0x00, 0x02, 0x02, 0x01, 0x00, 0x02, 0x05, 0x05, 0x00, 0x03, 0x07, 0x01, 0x01
        /*0010*/ 	.byte	0x02, 0x03, 0x00, 0x00, 0x02, 0x06, 0x01, 0x00, 0x04, 0x0b, 0x08, 0x00, 0x09, 0x00, 0x00, 0x00
        /*0020*/ 	.byte	0x00, 0x00, 0x00, 0x00


//--------------------- .nv.info._Z4demoPi        --------------------------
	.section	.nv.info._Z4demoPi,"",@"SHT_CUDA_INFO"
	.sectionflags	@""
	.align	4


	//----- nvinfo : EIATTR_CUDA_API_VERSION
	.align		4
        /*0000*/ 	.byte	0x04, 0x37
        /*0002*/ 	.short	(.L_7 - .L_6)
.L_6:
        /*0004*/ 	.word	0x00000082


	//----- nvinfo : EIATTR_KPARAM_INFO
	.align		4
.L_7:
        /*0008*/ 	.byte	0x04, 0x17
        /*000a*/ 	.short	(.L_9 - .L_8)
.L_8:
        /*000c*/ 	.word	0x00000000
        /*0010*/ 	.short	0x0000
        /*0012*/ 	.short	0x0000
        /*0014*/ 	.byte	0x00, 0xf5, 0x21, 0x00


	//----- nvinfo : EIATTR_SPARSE_MMA_MASK
	.align		4
.L_9:
        /*0018*/ 	.byte	0x03, 0x50
        /*001a*/ 	.short	0x0000


	//----- nvinfo : EIATTR_MAXREG_COUNT
	.align		4
        /*001c*/ 	.byte	0x03, 0x1b
        /*001e*/ 	.short	0x00ff


	//----- nvinfo : EIATTR_MERCURY_ISA_VERSION
	.align		4
        /*0020*/ 	.byte	0x03, 0x5f
        /*0022*/ 	.short	0x0101


	//----- nvinfo : EIATTR_VRC_CTA_INIT_COUNT
	.align		4
        /*0024*/ 	.byte	0x02, 0x4a
	.zero		1
	.zero		1


	//----- nvinfo : EIATTR_EXIT_INSTR_OFFSETS
	.align		4
        /*0028*/ 	.byte	0x04, 0x1c
        /*002a*/ 	.short	(.L_11 - .L_10)


	//   ....[0]....
.L_10:
        /*002c*/ 	.word	0x000000b0


	//----- nvinfo : EIATTR_CBANK_PARAM_SIZE
	.align		4
.L_11:
        /*0030*/ 	.byte	0x03, 0x19
        /*0032*/ 	.short	0x0008


	//----- nvinfo : EIATTR_PARAM_CBANK
	.align		4
        /*0034*/ 	.byte	0x04, 0x0a
        /*0036*/ 	.short	(.L_13 - .L_12)
	.align		4
.L_12:
        /*0038*/ 	.word	index@(.nv.constant0._Z4demoPi)
        /*003c*/ 	.short	0x0380
        /*003e*/ 	.short	0x0008


	//----- nvinfo : EIATTR_SW_WAR
	.align		4
.L_13:
        /*0040*/ 	.byte	0x04, 0x36
        /*0042*/ 	.short	(.L_15 - .L_14)
.L_14:
        /*0044*/ 	.word	0x00000008
.L_15:


//--------------------- .nv.callgraph             --------------------------
	.section	.nv.callgraph,"",@"SHT_CUDA_CALLGRAPH"
	.align	4
	.sectionentsize	8
	.align		4
        /*0000*/ 	.word	0x00000000
	.align		4
        /*0004*/ 	.word	0xffffffff
	.align		4
        /*0008*/ 	.word	0x00000000
	.align		4
        /*000c*/ 	.word	0xfffffffe
	.align		4
        /*0010*/ 	.word	0x00000000
	.align		4
        /*0014*/ 	.word	0xfffffffd
	.align		4
        /*0018*/ 	.word	0x00000000
	.align		4
        /*001c*/ 	.word	0xfffffffc


//--------------------- .text._Z4demoPi           --------------------------
	.section	.text._Z4demoPi,"ax",@progbits
	.align	128
        .global         _Z4demoPi
        .type           _Z4demoPi,@function
        .size           _Z4demoPi,(.L_x_1 - _Z4demoPi)
        .other          _Z4demoPi,@"STO_CUDA_ENTRY STV_DEFAULT"
_Z4demoPi:
.text._Z4demoPi:
[----:B------:R-:W-:Y:S01]  /*0000*/  LDC R1, c[0x0][0x37c] ;  /* 0x0000df00ff017b82 */ /* 0x000fe20000000800 */
[----:B------:R-:W0:Y:S07]  /*0010*/  S2R R5, SR_TID.X ;  /* 0x0000000000057919 */ /* 0x000e2e0000002100 */
[----:B------:R-:W0:Y:S01]  /*0020*/  S2UR UR6, SR_CTAID.X ;  /* 0x00000000000679c3 */ /* 0x000e220000002500 */
[----:B------:R-:W1:Y:S07]  /*0030*/  LDCU.64 UR4, c[0x0][0x358] ;  /* 0x00006b00ff0477ac */ /* 0x000e6e0008000a00 */
[----:B------:R-:W0:Y:S08]  /*0040*/  LDC R0, c[0x0][0x360] ;  /* 0x0000d800ff007b82 */ /* 0x000e300000000800 */
[----:B------:R-:W2:Y:S01]  /*0050*/  LDC.64 R2, c[0x0][0x380] ;  /* 0x0000e000ff027b82 */ /* 0x000ea20000000a00 */
[----:B0-----:R-:W-:-:S04]  /*0060*/  IMAD R5, R0, UR6, R5 ;  /* 0x0000000600057c24 */ /* 0x001fc8000f8e0205 */
[----:B--2---:R-:W-:-:S05]  /*0070*/  IMAD.WIDE R2, R5, 0x4, R2 ;  /* 0x0000000405027825 */ /* 0x004fca00078e0202 */
[----:B-1----:R-:W2:Y:S02]  /*0080*/  LDG.E R0, desc[UR4][R2.64] ;  /* 0x0000000402007981 */ /* 0x002ea4000c1e1900 */
[----:B--2---:R-:W-:-:S05]  /*0090*/  IADD3 R5, PT, PT, R5, R0, RZ ;  /* 0x0000000005057210 */ /* 0x004fca0007ffe0ff */
[----:B------:R-:W-:Y:S01]  /*00a0*/  STG.E desc[UR4][R2.64], R5 ;  /* 0x0000000502007986 */ /* 0x000fe2000c101904 */
[----:B------:R-:W-:Y:S05]  /*00b0*/  EXIT ;  /* 0x000000000000794d */ /* 0x000fea0003800000 */
.L_x_0:
[----:B------:R-:W-:-:S00]  /*00c0*/  BRA `(.L_x_0) ;  /* 0xfffffffc00fc7947 */ /* 0x000fc0000383ffff */
[----:B------:R-:W-:-:S00]  /*00d0*/  NOP ;  /* 0x0000000000007918 */ /* 0x000fc00000000000 */
        /* <DEDUP_REMOVED lines=10> */
.L_x_1:


//--------------------- .nv.shared.reserved.0     --------------------------
	.section	.nv.shared.reserved.0,"aw",@nobits
	.weak		__nv_reservedSMEM_offset_0_alias
	.size		__nv_reservedSMEM_offset_0_alias, 0, 64
	.other		__nv_reservedSMEM_offset_0_alias,@"STO_CUDA_RESERVED_SHARED STV_DEFAULT"
__nv_reservedSMEM_offset_0_alias:
	.zero		0
	.zero		64


//--------------------- .nv.constant0._Z4demoPi   --------------------------
	.section	.nv.constant0._Z4demoPi,"a",@progbits
	.sectionflags	@""
	.align	4
.nv.constant0._Z4demoPi:
	.zero		904


//--------------------- SYMBOLS --------------------------

	.type		.nv.reservedSmem.offset0,@object
	.size		.nv.reservedSmem.offset0,0x4
